	.headerflags	@"EF_CUDA_TEXMODE_UNIFIED EF_CUDA_64BIT_ADDRESS EF_CUDA_ACCELERATORS EF_CUDA_SM90 EF_CUDA_VIRTUAL_SM(EF_CUDA_SM90)"
	.elftype	@"ET_EXEC"


//--------------------- .nv.info                  --------------------------
	.section	.nv.info,"",@"SHT_CUDA_INFO"
	.align	4


	//----- nvinfo : EIATTR_REGCOUNT
	.align		4
        /*0000*/ 	.byte	0x04, 0x2f
        /*0002*/ 	.short	(.L_4 - .L_3)
	.align		4
.L_3:
        /*0004*/ 	.word	index@(triton_poi_fused_embedding_38)
        /*0008*/ 	.word	0x00000018


	//----- nvinfo : EIATTR_MIN_STACK_SIZE
	.align		4
.L_4:
        /*000c*/ 	.byte	0x04, 0x12
        /*000e*/ 	.short	(.L_6 - .L_5)
	.align		4
.L_5:
        /*0010*/ 	.word	index@(triton_poi_fused_embedding_38)
        /*0014*/ 	.word	0x00000000


	//----- nvinfo : EIATTR_FRAME_SIZE
	.align		4
.L_6:
        /*0018*/ 	.byte	0x04, 0x11
        /*001a*/ 	.short	(.L_8 - .L_7)
	.align		4
.L_7:
        /*001c*/ 	.word	index@(triton_poi_fused_embedding_38)
        /*0020*/ 	.word	0x00000000


	//----- nvinfo : EIATTR_MIN_STACK_SIZE
	.align		4
.L_8:
        /*0024*/ 	.byte	0x04, 0x12
        /*0026*/ 	.short	(.L_10 - .L_9)
	.align		4
.L_9:
        /*0028*/ 	.word	index@(triton_poi_fused_embedding_38)
        /*002c*/ 	.word	0x00000000
.L_10:


//--------------------- .nv.info.triton_poi_fused_embedding_38 --------------------------
	.section	.nv.info.triton_poi_fused_embedding_38,"",@"SHT_CUDA_INFO"
	.sectionflags	@""
	.align	4


	//----- nvinfo : EIATTR_CUDA_API_VERSION
	.align		4
        /*0000*/ 	.byte	0x04, 0x37
        /*0002*/ 	.short	(.L_12 - .L_11)
.L_11:
        /*0004*/ 	.word	0x0000007c


	//----- nvinfo : EIATTR_KPARAM_INFO
	.align		4
.L_12:
        /*0008*/ 	.byte	0x04, 0x17
        /*000a*/ 	.short	(.L_14 - .L_13)
.L_13:
        /*000c*/ 	.word	0x00000000
        /*0010*/ 	.short	0x0003
        /*0012*/ 	.short	0x0018
        /*0014*/ 	.byte	0x00, 0xf0, 0x11, 0x00


	//----- nvinfo : EIATTR_KPARAM_INFO
	.align		4
.L_14:
        /*0018*/ 	.byte	0x04, 0x17
        /*001a*/ 	.short	(.L_16 - .L_15)
.L_15:
        /*001c*/ 	.word	0x00000000
        /*0020*/ 	.short	0x0002
        /*0022*/ 	.short	0x0010
        /*0024*/ 	.byte	0x00, 0xf4, 0x21, 0x00


	//----- nvinfo : EIATTR_KPARAM_INFO
	.align		4
.L_16:
        /*0028*/ 	.byte	0x04, 0x17
        /*002a*/ 	.short	(.L_18 - .L_17)
.L_17:
        /*002c*/ 	.word	0x00000000
        /*0030*/ 	.short	0x0001
        /*0032*/ 	.short	0x0008
        /*0034*/ 	.byte	0x00, 0xf4, 0x21, 0x00


	//----- nvinfo : EIATTR_KPARAM_INFO
	.align		4
.L_18:
        /*0038*/ 	.byte	0x04, 0x17
        /*003a*/ 	.short	(.L_20 - .L_19)
.L_19:
        /*003c*/ 	.word	0x00000000
        /*0040*/ 	.short	0x0000
        /*0042*/ 	.short	0x0000
        /*0044*/ 	.byte	0x00, 0xf4, 0x21, 0x00


	//----- nvinfo : EIATTR_SPARSE_MMA_MASK
	.align		4
.L_20:
        /*0048*/ 	.byte	0x03, 0x50
        /*004a*/ 	.short	0x0000


	//----- nvinfo : EIATTR_MAXREG_COUNT
	.align		4
        /*004c*/ 	.byte	0x03, 0x1b
        /*004e*/ 	.short	0x00ff


	//----- nvinfo : EIATTR_EXTERNS
	.align		4
        /*0050*/ 	.byte	0x04, 0x0f
        /*0052*/ 	.short	(.L_22 - .L_21)


	//   ....[0]....
	.align		4
.L_21:
        /*0054*/ 	.word	index@(__assertfail)


	//----- nvinfo : EIATTR_SYSCALL_OFFSETS
	.align		4
.L_22:
        /*0058*/ 	.byte	0x04, 0x46
        /*005a*/ 	.short	(.L_24 - .L_23)


	//   ....[0]....
.L_23:
        /*005c*/ 	.word	0x00000290


	//----- nvinfo : EIATTR_EXIT_INSTR_OFFSETS
	.align		4
.L_24:
        /*0060*/ 	.byte	0x04, 0x1c
        /*0062*/ 	.short	(.L_26 - .L_25)


	//   ....[0]....
.L_25:
        /*0064*/ 	.word	0x00000380


	//   ....[1]....
        /*0068*/ 	.word	0x000003a0


	//----- nvinfo : EIATTR_REQNTID
	.align		4
.L_26:
        /*006c*/ 	.byte	0x04, 0x10
        /*006e*/ 	.short	(.L_28 - .L_27)
.L_27:
        /*0070*/ 	.word	0x00000080
        /*0074*/ 	.word	0x00000001
        /*0078*/ 	.word	0x00000001


	//----- nvinfo : EIATTR_CRS_STACK_SIZE
	.align		4
.L_28:
        /*007c*/ 	.byte	0x04, 0x1e
        /*007e*/ 	.short	(.L_30 - .L_29)
.L_29:
        /*0080*/ 	.word	0x00000000


	//----- nvinfo : EIATTR_CBANK_PARAM_SIZE
	.align		4
.L_30:
        /*0084*/ 	.byte	0x03, 0x19
        /*0086*/ 	.short	0x001c


	//----- nvinfo : EIATTR_PARAM_CBANK
	.align		4
        /*0088*/ 	.byte	0x04, 0x0a
        /*008a*/ 	.short	(.L_32 - .L_31)
	.align		4
.L_31:
        /*008c*/ 	.word	index@(.nv.constant0.triton_poi_fused_embedding_38)
        /*0090*/ 	.short	0x0210
        /*0092*/ 	.short	0x001c


	//----- nvinfo : EIATTR_SW_WAR
	.align		4
.L_32:
        /*0094*/ 	.byte	0x04, 0x36
        /*0096*/ 	.short	(.L_34 - .L_33)
.L_33:
        /*0098*/ 	.word	0x00000008
.L_34:


//--------------------- .nv.callgraph             --------------------------
	.section	.nv.callgraph,"",@"SHT_CUDA_CALLGRAPH"
	.align	4
	.sectionentsize	8
	.align		4
        /*0000*/ 	.word	0x00000000
	.align		4
        /*0004*/ 	.word	0xffffffff
	.align		4
        /*0008*/ 	.word	index@(triton_poi_fused_embedding_38)
	.align		4
        /*000c*/ 	.word	index@(__assertfail)
	.align		4
        /*0010*/ 	.word	0x00000000
	.align		4
        /*0014*/ 	.word	0xfffffffe
	.align		4
        /*0018*/ 	.word	0x00000000
	.align		4
        /*001c*/ 	.word	0xfffffffd
	.align		4
        /*0020*/ 	.word	0x00000000
	.align		4
        /*0024*/ 	.word	0xfffffffc


//--------------------- .nv.constant4             --------------------------
	.section	.nv.constant4,"a",@progbits
	.align	8
	.align		8
.nv.constant4:
        /*0000*/ 	.dword	__assertfail
	.align		8
        /*0008*/ 	.dword	assertFunc_0
	.align		8
        /*0010*/ 	.dword	assertFile_0
	.align		8
        /*0018*/ 	.dword	assertMessage_0


//--------------------- .text.triton_poi_fused_embedding_38 --------------------------
	.section	.text.triton_poi_fused_embedding_38,"ax",@progbits
	.sectionflags	@"SHF_BARRIERS=1"
	.align	128
        .global         triton_poi_fused_embedding_38
        .type           triton_poi_fused_embedding_38,@function
        .size           triton_poi_fused_embedding_38,(.L_x_6 - triton_poi_fused_embedding_38)
        .other          triton_poi_fused_embedding_38,@"STO_CUDA_ENTRY STV_DEFAULT"
triton_poi_fused_embedding_38:
.text.triton_poi_fused_embedding_38:
[----:B------:R-:W0:Y:S02]  /*0000*/  LDC R1, c[0x0][0x28] ;  /* 0x00000a00ff017b82 */ /* 0x000e240000000800 */
[----:B------:R-:W1:Y:S01]  /*0010*/  S2R R0, SR_TID.X ;  /* 0x0000000000007919 */ /* 0x000e620000002100 */
[----:B------:R-:W-:Y:S01]  /*0020*/  ULDC.64 UR4, c[0x0][0x208] ;  /* 0x0000820000047ab9 */ /* 0x000fe20000000a00 */
[----:B------:R-:W-:Y:S01]  /*0030*/  BSSY B0, `(.L_x_0) ;  /* 0x000000e000007945 */ /* 0x000fe20003800000 */
[----:B------:R-:W2:Y:S01]  /*0040*/  S2R R3, SR_CTAID.X ;  /* 0x0000000000037919 */ /* 0x000ea20000002500 */
[----:B-1----:R-:W-:-:S05]  /*0050*/  IMAD.SHL.U32 R0, R0, 0x2, RZ ;  /* 0x0000000200007824 */ /* 0x002fca00078e00ff */
[----:B------:R-:W-:-:S05]  /*0060*/  LOP3.LUT R0, R0, 0xfe, RZ, 0xc0, !PT ;  /* 0x000000fe00007812 */ /* 0x000fca00078ec0ff */
[----:B--2---:R-:W-:-:S05]  /*0070*/  IMAD R0, R3, 0x100, R0 ;  /* 0x0000010003007824 */ /* 0x004fca00078e0200 */
[----:B------:R-:W-:Y:S02]  /*0080*/  ISETP.GE.AND P1, PT, R0, 0x100, PT ;  /* 0x000001000000780c */ /* 0x000fe40003f26270 */
[----:B------:R-:W-:-:S04]  /*0090*/  SHF.R.S32.HI R3, RZ, 0x1f, R0 ;  /* 0x0000001fff037819 */ /* 0x000fc80000011400 */
[----:B------:R-:W-:Y:S02]  /*00a0*/  LEA.HI R9, R3, R0, RZ, 0x2 ;  /* 0x0000000003097211 */ /* 0x000fe400078f10ff */
[----:B------:R-:W-:Y:S02]  /*00b0*/  CS2R R2, SRZ ;  /* 0x0000000000027805 */ /* 0x000fe4000001ff00 */
[----:B------:R-:W-:-:S03]  /*00c0*/  SHF.R.S32.HI R9, RZ, 0x2, R9 ;  /* 0x00000002ff097819 */ /* 0x000fc60000011409 */
[----:B------:R-:W-:Y:S05]  /*00d0*/  @P1 BRA `(.L_x_1) ;  /* 0x00000000000c1947 */ /* 0x000fea0003800000 */
[----:B------:R-:W1:Y:S02]  /*00e0*/  LDC.64 R2, c[0x0][0x210] ;  /* 0x00008400ff027b82 */ /* 0x000e640000000a00 */
[----:B-1----:R-:W-:-:S06]  /*00f0*/  IMAD.WIDE R2, R9, 0x8, R2 ;  /* 0x0000000809027825 */ /* 0x002fcc00078e0202 */
[----:B------:R-:W5:Y:S02]  /*0100*/  LDG.E.EL.64 R2, desc[UR4][R2.64] ;  /* 0x0000000402027981 */ /* 0x000f64000c2e1b00 */
.L_x_1:
[----:B------:R-:W-:Y:S05]  /*0110*/  BSYNC B0 ;  /* 0x0000000000007941 */ /* 0x000fea0003800000 */
.L_x_0:
[----:B-----5:R-:W-:-:S04]  /*0120*/  SHF.R.U32.HI R5, RZ, 0x1d, R3 ;  /* 0x0000001dff057819 */ /* 0x020fc80000011603 */
[----:B------:R-:W-:-:S04]  /*0130*/  LOP3.LUT R5, R5, 0x4, RZ, 0xc0, !PT ;  /* 0x0000000405057812 */ /* 0x000fc800078ec0ff */
[----:B------:R-:W-:-:S05]  /*0140*/  IADD3 R14, P0, R2, R5, RZ ;  /* 0x00000005020e7210 */ /* 0x000fca0007f1e0ff */
[----:B------:R-:W-:Y:S01]  /*0150*/  IMAD.X R15, RZ, RZ, R3, P0 ;  /* 0x000000ffff0f7224 */ /* 0x000fe200000e0603 */
[----:B------:R-:W-:-:S04]  /*0160*/  ISETP.GE.U32.AND P0, PT, R14, 0x4, PT ;  /* 0x000000040e00780c */ /* 0x000fc80003f06070 */
[----:B------:R-:W-:-:S04]  /*0170*/  ISETP.GE.U32.AND.EX P0, PT, R15, RZ, PT, P0 ;  /* 0x000000ff0f00720c */ /* 0x000fc80003f06100 */
[----:B------:R-:W-:-:S13]  /*0180*/  ISETP.GT.OR P0, PT, R0, 0xff, !P0 ;  /* 0x000000ff0000780c */ /* 0x000fda0004704670 */
[----:B------:R-:W-:Y:S05]  /*0190*/  @P0 BRA `(.L_x_2) ;  /* 0x0000000000400947 */ /* 0x000fea0003800000 */
[----:B------:R-:W-:Y:S01]  /*01a0*/  MOV R2, 0x0 ;  /* 0x0000000000027802 */ /* 0x000fe20000000f00 */
[----:B------:R-:W-:Y:S01]  /*01b0*/  ULDC.64 UR6, c[0x4][0x18] ;  /* 0x0100060000067ab9 */ /* 0x000fe20000000a00 */
[----:B------:R-:W-:Y:S01]  /*01c0*/  ULDC.64 UR8, c[0x4][0x8] ;  /* 0x0100020000087ab9 */ /* 0x000fe20000000a00 */
[----:B------:R-:W-:-:S07]  /*01d0*/  IMAD.U32 R4, RZ, RZ, UR6 ;  /* 0x00000006ff047e24 */ /* 0x000fce000f8e00ff */
[----:B------:R-:W-:Y:S01]  /*01e0*/  LEPC R20, `(.L_x_2) ;  /* 0x00000000b014794e */ /* 0x000fe20000000000 */
[----:B------:R-:W-:Y:S01]  /*01f0*/  IMAD.U32 R5, RZ, RZ, UR7 ;  /* 0x00000007ff057e24 */ /* 0x000fe2000f8e00ff */
[----:B------:R-:W1:Y:S01]  /*0200*/  LDC.64 R2, c[0x4][R2] ;  /* 0x0100000002027b82 */ /* 0x000e620000000a00 */
[----:B------:R-:W-:Y:S01]  /*0210*/  ULDC.64 UR6, c[0x4][0x10] ;  /* 0x0100040000067ab9 */ /* 0x000fe20000000a00 */
[----:B------:R-:W-:Y:S02]  /*0220*/  IMAD.U32 R10, RZ, RZ, UR8 ;  /* 0x00000008ff0a7e24 */ /* 0x000fe4000f8e00ff */
[----:B------:R-:W-:Y:S02]  /*0230*/  IMAD.U32 R6, RZ, RZ, UR6 ;  /* 0x00000006ff067e24 */ /* 0x000fe4000f8e00ff */
[----:B------:R-:W-:Y:S02]  /*0240*/  IMAD.U32 R7, RZ, RZ, UR7 ;  /* 0x00000007ff077e24 */ /* 0x000fe4000f8e00ff */
[----:B------:R-:W-:-:S02]  /*0250*/  IMAD.U32 R11, RZ, RZ, UR9 ;  /* 0x00000009ff0b7e24 */ /* 0x000fc4000f8e00ff */
[----:B------:R-:W-:Y:S02]  /*0260*/  IMAD.MOV.U32 R8, RZ, RZ, 0x20 ;  /* 0x00000020ff087424 */ /* 0x000fe400078e00ff */
[----:B------:R-:W-:Y:S02]  /*0270*/  IMAD.MOV.U32 R12, RZ, RZ, 0x1 ;  /* 0x00000001ff0c7424 */ /* 0x000fe400078e00ff */
[----:B------:R-:W-:-:S07]  /*0280*/  IMAD.MOV.U32 R13, RZ, RZ, RZ ;  /* 0x000000ffff0d7224 */ /* 0x000fce00078e00ff */
[----:B01----:R-:W-:Y:S05]  /*0290*/  CALL.ABS.NOINC R2 ;  /* 0x0000000002007343 */ /* 0x003fea0003c00000 */
.L_x_2:
[----:B------:R-:W1:Y:S01]  /*02a0*/  LDC.64 R2, c[0x0][0x220] ;  /* 0x00008800ff027b82 */ /* 0x000e620000000a00 */
[----:B------:R-:W-:Y:S07]  /*02b0*/  WARPSYNC.ALL ;  /* 0x0000000000007948 */ /* 0x000fee0003800000 */
[----:B------:R-:W-:Y:S01]  /*02c0*/  BAR.SYNC.DEFER_BLOCKING 0x0 ;  /* 0x0000000000007b1d */ /* 0x000fe20000010000 */
[----:B------:R-:W-:Y:S01]  /*02d0*/  IMAD R9, R9, -0x4, R0 ;  /* 0xfffffffc09097824 */ /* 0x000fe200078e0200 */
[----:B------:R-:W-:-:S04]  /*02e0*/  CS2R R6, SRZ ;  /* 0x0000000000067805 */ /* 0x000fc8000001ff00 */
[----:B------:R-:W-:Y:S01]  /*02f0*/  ULDC.64 UR6, c[0x0][0x218] ;  /* 0x0000860000067ab9 */ /* 0x000fe20000000a00 */
[----:B------:R-:W-:Y:S01]  /*0300*/  BSSY B0, `(.L_x_3) ;  /* 0x0000007000007945 */ /* 0x000fe20003800000 */
[----:B------:R-:W-:-:S04]  /*0310*/  LEA R4, P0, R14, UR6, 0x4 ;  /* 0x000000060e047c11 */ /* 0x000fc8000f8020ff */
[----:B------:R-:W-:-:S03]  /*0320*/  LEA.HI.X R5, R14, UR7, R15, 0x4, P0 ;  /* 0x000000070e057c11 */ /* 0x000fc600080f240f */
[----:B------:R-:W-:-:S04]  /*0330*/  IMAD.WIDE R4, R9, 0x4, R4 ;  /* 0x0000000409047825 */ /* 0x000fc800078e0204 */
[----:B-1----:R-:W-:Y:S01]  /*0340*/  IMAD.WIDE R2, R0, 0x4, R2 ;  /* 0x0000000400027825 */ /* 0x002fe200078e0202 */
[----:B------:R-:W-:Y:S06]  /*0350*/  @P1 BRA `(.L_x_4) ;  /* 0x0000000000041947 */ /* 0x000fec0003800000 */
[----:B------:R1:W5:Y:S02]  /*0360*/  LDG.E.64 R6, desc[UR4][R4.64] ;  /* 0x0000000404067981 */ /* 0x000364000c1e1b00 */
.L_x_4:
[----:B------:R-:W-:Y:S05]  /*0370*/  BSYNC B0 ;  /* 0x0000000000007941 */ /* 0x000fea0003800000 */
.L_x_3:
[----:B------:R-:W-:Y:S05]  /*0380*/  @P1 EXIT ;  /* 0x000000000000194d */ /* 0x000fea0003800000 */
[----:B-----5:R-:W-:Y:S01]  /*0390*/  STG.E.64 desc[UR4][R2.64], R6 ;  /* 0x0000000602007986 */ /* 0x020fe2000c101b04 */
[----:B------:R-:W-:Y:S05]  /*03a0*/  EXIT ;  /* 0x000000000000794d */ /* 0x000fea0003800000 */
.L_x_5:
[----:B------:R-:W-:-:S00]  /*03b0*/  BRA `(.L_x_5) ;  /* 0xfffffffc00fc7947 */ /* 0x000fc0000383ffff */
[----:B------:R-:W-:-:S00]  /*03c0*/  NOP ;  /* 0x0000000000007918 */ /* 0x000fc00000000000 */
        /* <DEDUP_REMOVED lines=11> */
.L_x_6:


//--------------------- .nv.global.init           --------------------------
	.section	.nv.global.init,"aw",@progbits
.nv.global.init:
	.type		assertFunc_0,@object
	.size		assertFunc_0,(assertMessage_0 - assertFunc_0)
assertFunc_0:
        /*0000*/ 	.byte	0x75, 0x6e, 0x6b, 0x6e, 0x6f, 0x77, 0x6e, 0x00
	.type		assertMessage_0,@object
	.size		assertMessage_0,(assertFile_0 - assertMessage_0)
assertMessage_0:
        /*0008*/ 	.byte	0x69, 0x6e, 0x64, 0x65, 0x78, 0x20, 0x6f, 0x75, 0x74, 0x20, 0x6f, 0x66, 0x20, 0x62, 0x6f, 0x75
        /*0018*/ 	.byte	0x6e, 0x64, 0x73, 0x3a, 0x20, 0x30, 0x20, 0x3c, 0x3d, 0x20, 0x74, 0x6d, 0x70, 0x34, 0x20, 0x3c
        /*0028*/ 	.byte	0x20, 0x34, 0x00
	.type		assertFile_0,@object
	.size		assertFile_0,(.L_1 - assertFile_0)
assertFile_0:
        /*002b*/ 	.byte	0x69, 0x6e, 0x64, 0x75, 0x63, 0x74, 0x6f, 0x72, 0x5f, 0x63, 0x61, 0x63, 0x68, 0x65, 0x2f, 0x61
        /*003b*/ 	.byte	0x36, 0x2f, 0x63, 0x61, 0x36, 0x6c, 0x64, 0x32, 0x75, 0x67, 0x77, 0x69, 0x6d, 0x68, 0x32, 0x33
        /*004b*/ 	.byte	0x36, 0x6d, 0x36, 0x70, 0x79, 0x68, 0x6d, 0x6c, 0x6c, 0x74, 0x63, 0x64, 0x74, 0x35, 0x6c, 0x65
        /*005b*/ 	.byte	0x71, 0x6a, 0x65, 0x78, 0x61, 0x6f, 0x6c, 0x76, 0x62, 0x65, 0x74, 0x36, 0x71, 0x65, 0x67, 0x71
        /*006b*/ 	.byte	0x73, 0x6a, 0x75, 0x69, 0x6b, 0x69, 0x2e, 0x70, 0x79, 0x00
.L_1:


//--------------------- .nv.constant0.triton_poi_fused_embedding_38 --------------------------
	.section	.nv.constant0.triton_poi_fused_embedding_38,"a",@progbits
	.sectionflags	@""
	.align	4
.nv.constant0.triton_poi_fused_embedding_38:
	.zero		556


//--------------------- SYMBOLS --------------------------

	.type		__assertfail,@function
